	.headerflags	@"EF_CUDA_TEXMODE_UNIFIED EF_CUDA_64BIT_ADDRESS EF_CUDA_ACCELERATORS EF_CUDA_SM90 EF_CUDA_VIRTUAL_SM(EF_CUDA_SM90)"
	.elftype	@"ET_EXEC"


//--------------------- .nv.info                  --------------------------
	.section	.nv.info,"",@"SHT_CUDA_INFO"
	.align	4


	//----- nvinfo : EIATTR_REGCOUNT
	.align		4
        /*0000*/ 	.byte	0x04, 0x2f
        /*0002*/ 	.short	(.L_3 - .L_2)
	.align		4
.L_2:
        /*0004*/ 	.word	index@(triton_poi_fused__native_batch_norm_legit_no_training_relu_41)
        /*0008*/ 	.word	0x00000011


	//----- nvinfo : EIATTR_MIN_STACK_SIZE
	.align		4
.L_3:
        /*000c*/ 	.byte	0x04, 0x12
        /*000e*/ 	.short	(.L_5 - .L_4)
	.align		4
.L_4:
        /*0010*/ 	.word	index@(triton_poi_fused__native_batch_norm_legit_no_training_relu_41)
        /*0014*/ 	.word	0x00000000


	//----- nvinfo : EIATTR_FRAME_SIZE
	.align		4
.L_5:
        /*0018*/ 	.byte	0x04, 0x11
        /*001a*/ 	.short	(.L_7 - .L_6)
	.align		4
.L_6:
        /*001c*/ 	.word	index@(triton_poi_fused__native_batch_norm_legit_no_training_relu_41)
        /*0020*/ 	.word	0x00000000


	//----- nvinfo : EIATTR_MIN_STACK_SIZE
	.align		4
.L_7:
        /*0024*/ 	.byte	0x04, 0x12
        /*0026*/ 	.short	(.L_9 - .L_8)
	.align		4
.L_8:
        /*0028*/ 	.word	index@(triton_poi_fused__native_batch_norm_legit_no_training_relu_41)
        /*002c*/ 	.word	0x00000000
.L_9:


//--------------------- .nv.info.triton_poi_fused__native_batch_norm_legit_no_training_relu_41 --------------------------
	.section	.nv.info.triton_poi_fused__native_batch_norm_legit_no_training_relu_41,"",@"SHT_CUDA_INFO"
	.sectionflags	@""
	.align	4


	//----- nvinfo : EIATTR_CUDA_API_VERSION
	.align		4
        /*0000*/ 	.byte	0x04, 0x37
        /*0002*/ 	.short	(.L_11 - .L_10)
.L_10:
        /*0004*/ 	.word	0x0000007c


	//----- nvinfo : EIATTR_KPARAM_INFO
	.align		4
.L_11:
        /*0008*/ 	.byte	0x04, 0x17
        /*000a*/ 	.short	(.L_13 - .L_12)
.L_12:
        /*000c*/ 	.word	0x00000000
        /*0010*/ 	.short	0x0006
        /*0012*/ 	.short	0x0030
        /*0014*/ 	.byte	0x00, 0xf0, 0x11, 0x00


	//----- nvinfo : EIATTR_KPARAM_INFO
	.align		4
.L_13:
        /*0018*/ 	.byte	0x04, 0x17
        /*001a*/ 	.short	(.L_15 - .L_14)
.L_14:
        /*001c*/ 	.word	0x00000000
        /*0020*/ 	.short	0x0005
        /*0022*/ 	.short	0x0028
        /*0024*/ 	.byte	0x00, 0xf4, 0x21, 0x00


	//----- nvinfo : EIATTR_KPARAM_INFO
	.align		4
.L_15:
        /*0028*/ 	.byte	0x04, 0x17
        /*002a*/ 	.short	(.L_17 - .L_16)
.L_16:
        /*002c*/ 	.word	0x00000000
        /*0030*/ 	.short	0x0004
        /*0032*/ 	.short	0x0020
        /*0034*/ 	.byte	0x00, 0xf4, 0x21, 0x00


	//----- nvinfo : EIATTR_KPARAM_INFO
	.align		4
.L_17:
        /*0038*/ 	.byte	0x04, 0x17
        /*003a*/ 	.short	(.L_19 - .L_18)
.L_18:
        /*003c*/ 	.word	0x00000000
        /*0040*/ 	.short	0x0003
        /*0042*/ 	.short	0x0018
        /*0044*/ 	.byte	0x00, 0xf4, 0x21, 0x00


	//----- nvinfo : EIATTR_KPARAM_INFO
	.align		4
.L_19:
        /*0048*/ 	.byte	0x04, 0x17
        /*004a*/ 	.short	(.L_21 - .L_20)
.L_20:
        /*004c*/ 	.word	0x00000000
        /*0050*/ 	.short	0x0002
        /*0052*/ 	.short	0x0010
        /*0054*/ 	.byte	0x00, 0xf4, 0x21, 0x00


	//----- nvinfo : EIATTR_KPARAM_INFO
	.align		4
.L_21:
        /*0058*/ 	.byte	0x04, 0x17
        /*005a*/ 	.short	(.L_23 - .L_22)
.L_22:
        /*005c*/ 	.word	0x00000000
        /*0060*/ 	.short	0x0001
        /*0062*/ 	.short	0x0008
        /*0064*/ 	.byte	0x00, 0xf4, 0x21, 0x00


	//----- nvinfo : EIATTR_KPARAM_INFO
	.align		4
.L_23:
        /*0068*/ 	.byte	0x04, 0x17
        /*006a*/ 	.short	(.L_25 - .L_24)
.L_24:
        /*006c*/ 	.word	0x00000000
        /*0070*/ 	.short	0x0000
        /*0072*/ 	.short	0x0000
        /*0074*/ 	.byte	0x00, 0xf4, 0x21, 0x00


	//----- nvinfo : EIATTR_SPARSE_MMA_MASK
	.align		4
.L_25:
        /*0078*/ 	.byte	0x03, 0x50
        /*007a*/ 	.short	0x0000


	//----- nvinfo : EIATTR_MAXREG_COUNT
	.align		4
        /*007c*/ 	.byte	0x03, 0x1b
        /*007e*/ 	.short	0x00ff


	//----- nvinfo : EIATTR_EXIT_INSTR_OFFSETS
	.align		4
        /*0080*/ 	.byte	0x04, 0x1c
        /*0082*/ 	.short	(.L_27 - .L_26)


	//   ....[0]....
.L_26:
        /*0084*/ 	.word	0x00000350


	//----- nvinfo : EIATTR_REQNTID
	.align		4
.L_27:
        /*0088*/ 	.byte	0x04, 0x10
        /*008a*/ 	.short	(.L_29 - .L_28)
.L_28:
        /*008c*/ 	.word	0x00000100
        /*0090*/ 	.word	0x00000001
        /*0094*/ 	.word	0x00000001


	//----- nvinfo : EIATTR_CBANK_PARAM_SIZE
	.align		4
.L_29:
        /*0098*/ 	.byte	0x03, 0x19
        /*009a*/ 	.short	0x0034


	//----- nvinfo : EIATTR_PARAM_CBANK
	.align		4
        /*009c*/ 	.byte	0x04, 0x0a
        /*009e*/ 	.short	(.L_31 - .L_30)
	.align		4
.L_30:
        /*00a0*/ 	.word	index@(.nv.constant0.triton_poi_fused__native_batch_norm_legit_no_training_relu_41)
        /*00a4*/ 	.short	0x0210
        /*00a6*/ 	.short	0x0034


	//----- nvinfo : EIATTR_SW_WAR
	.align		4
.L_31:
        /*00a8*/ 	.byte	0x04, 0x36
        /*00aa*/ 	.short	(.L_33 - .L_32)
.L_32:
        /*00ac*/ 	.word	0x00000008
.L_33:


//--------------------- .nv.callgraph             --------------------------
	.section	.nv.callgraph,"",@"SHT_CUDA_CALLGRAPH"
	.align	4
	.sectionentsize	8
	.align		4
        /*0000*/ 	.word	0x00000000
	.align		4
        /*0004*/ 	.word	0xffffffff
	.align		4
        /*0008*/ 	.word	0x00000000
	.align		4
        /*000c*/ 	.word	0xfffffffe
	.align		4
        /*0010*/ 	.word	0x00000000
	.align		4
        /*0014*/ 	.word	0xfffffffd
	.align		4
        /*0018*/ 	.word	0x00000000
	.align		4
        /*001c*/ 	.word	0xfffffffc


//--------------------- .nv.constant4             --------------------------
	.section	.nv.constant4,"a",@progbits
	.align	8
	.align		8
.nv.constant4:
        /*0000*/ 	.dword	_$_str
	.align		8
        /*0008*/ 	.dword	_$_str_$_2


//--------------------- .text.triton_poi_fused__native_batch_norm_legit_no_training_relu_41 --------------------------
	.section	.text.triton_poi_fused__native_batch_norm_legit_no_training_relu_41,"ax",@progbits
	.align	128
        .global         triton_poi_fused__native_batch_norm_legit_no_training_relu_41
        .type           triton_poi_fused__native_batch_norm_legit_no_training_relu_41,@function
        .size           triton_poi_fused__native_batch_norm_legit_no_training_relu_41,(.L_x_1 - triton_poi_fused__native_batch_norm_legit_no_training_relu_41)
        .other          triton_poi_fused__native_batch_norm_legit_no_training_relu_41,@"STO_CUDA_ENTRY STV_DEFAULT"
triton_poi_fused__native_batch_norm_legit_no_training_relu_41:
.text.triton_poi_fused__native_batch_norm_legit_no_training_relu_41:
[----:B------:R-:W-:Y:S01]  /*0000*/  LDC R1, c[0x0][0x28] ;  /* 0x00000a00ff017b82 */ /* 0x000fe20000000800 */
[----:B------:R-:W1:Y:S07]  /*0010*/  S2R R0, SR_TID.X ;  /* 0x0000000000007919 */ /* 0x000e6e0000002100 */
[----:B------:R-:W2:Y:S01]  /*0020*/  LDC.64 R6, c[0x0][0x220] ;  /* 0x00008800ff067b82 */ /* 0x000ea20000000a00 */
[----:B------:R-:W-:Y:S01]  /*0030*/  ULDC.64 UR4, c[0x0][0x208] ;  /* 0x0000820000047ab9 */ /* 0x000fe20000000a00 */
[----:B------:R-:W3:Y:S06]  /*0040*/  S2R R5, SR_CTAID.X ;  /* 0x0000000000057919 */ /* 0x000eec0000002500 */
[----:B------:R-:W4:Y:S08]  /*0050*/  LDC.64 R8, c[0x0][0x228] ;  /* 0x00008a00ff087b82 */ /* 0x000f300000000a00 */
[----:B------:R-:W5:Y:S01]  /*0060*/  LDC.64 R10, c[0x0][0x230] ;  /* 0x00008c00ff0a7b82 */ /* 0x000f620000000a00 */
[----:B-1----:R-:W-:-:S02]  /*0070*/  SHF.L.U32 R0, R0, 0x1, RZ ;  /* 0x0000000100007819 */ /* 0x002fc400000006ff */
[----:B---3--:R-:W-:Y:S02]  /*0080*/  SHF.R.S32.HI R3, RZ, 0x16, R5 ;  /* 0x00000016ff037819 */ /* 0x008fe40000011405 */
[----:B------:R-:W-:Y:S02]  /*0090*/  LOP3.LUT R0, R0, 0x1fe, RZ, 0xc0, !PT ;  /* 0x000001fe00007812 */ /* 0x000fe400078ec0ff */
[----:B------:R-:W-:Y:S02]  /*00a0*/  SGXT R3, R3, 0x1 ;  /* 0x000000010303781a */ /* 0x000fe40000000200 */
[----:B------:R-:W-:Y:S02]  /*00b0*/  LEA R0, R5, R0, 0x9 ;  /* 0x0000000005007211 */ /* 0x000fe400078e48ff */
[----:B------:R-:W1:Y:S02]  /*00c0*/  LDC.64 R4, c[0x0][0x218] ;  /* 0x00008600ff047b82 */ /* 0x000e640000000a00 */
[----:B------:R-:W-:-:S04]  /*00d0*/  LEA.HI R3, R3, R0, RZ, 0xa ;  /* 0x0000000003037211 */ /* 0x000fc800078f50ff */
[----:B------:R-:W-:-:S04]  /*00e0*/  SHF.R.S32.HI R3, RZ, 0xa, R3 ;  /* 0x0000000aff037819 */ /* 0x000fc80000011403 */
[----:B------:R-:W-:-:S04]  /*00f0*/  LEA.HI R2, R3, R3, RZ, 0x5 ;  /* 0x0000000303027211 */ /* 0x000fc800078f28ff */
[----:B------:R-:W-:-:S04]  /*0100*/  LOP3.LUT R2, R2, 0xffffffe0, RZ, 0xc0, !PT ;  /* 0xffffffe002027812 */ /* 0x000fc800078ec0ff */
[----:B------:R-:W-:Y:S02]  /*0110*/  IADD3 R13, R3, -R2, RZ ;  /* 0x80000002030d7210 */ /* 0x000fe40007ffe0ff */
[----:B------:R-:W3:Y:S03]  /*0120*/  LDC.64 R2, c[0x0][0x210] ;  /* 0x00008400ff027b82 */ /* 0x000ee60000000a00 */
[----:B--2---:R-:W-:-:S06]  /*0130*/  IMAD.WIDE R6, R13, 0x4, R6 ;  /* 0x000000040d067825 */ /* 0x004fcc00078e0206 */
[----:B------:R-:W2:Y:S01]  /*0140*/  LDG.E.EL R6, desc[UR4][R6.64] ;  /* 0x0000000406067981 */ /* 0x000ea2000c2e1900 */
[----:B-1----:R-:W-:-:S05]  /*0150*/  IMAD.WIDE R4, R13, 0x4, R4 ;  /* 0x000000040d047825 */ /* 0x002fca00078e0204 */
[----:B------:R1:W2:Y:S01]  /*0160*/  LDG.E.EL R12, desc[UR4][R4.64] ;  /* 0x00000004040c7981 */ /* 0x0002a2000c2e1900 */
[----:B---3--:R-:W-:Y:S01]  /*0170*/  IMAD.WIDE R2, R0, 0x4, R2 ;  /* 0x0000000400027825 */ /* 0x008fe200078e0202 */
[----:B------:R-:W-:Y:S01]  /*0180*/  HFMA2.MMA R14, -RZ, RZ, 1.625, 0 ;  /* 0x3e800000ff0e7435 */ /* 0x000fe200000001ff */
[----:B-1----:R-:W1:Y:S04]  /*0190*/  LDC.64 R4, c[0x0][0x238] ;  /* 0x00008e00ff047b82 */ /* 0x002e680000000a00 */
[----:B------:R-:W3:Y:S01]  /*01a0*/  LDG.E.64 R2, desc[UR4][R2.64] ;  /* 0x0000000402027981 */ /* 0x000ee2000c1e1b00 */
[----:B----4-:R-:W-:-:S04]  /*01b0*/  IMAD.WIDE R8, R13, 0x4, R8 ;  /* 0x000000040d087825 */ /* 0x010fc800078e0208 */
[----:B-----5:R-:W-:Y:S02]  /*01c0*/  IMAD.WIDE R10, R13, 0x4, R10 ;  /* 0x000000040d0a7825 */ /* 0x020fe400078e020a */
[----:B------:R-:W4:Y:S04]  /*01d0*/  LDG.E.EL R8, desc[UR4][R8.64] ;  /* 0x0000000408087981 */ /* 0x000f28000c2e1900 */
[----:B------:R-:W4:Y:S01]  /*01e0*/  LDG.E.EL R11, desc[UR4][R10.64] ;  /* 0x000000040a0b7981 */ /* 0x000f22000c2e1900 */
[----:B-1----:R-:W-:-:S04]  /*01f0*/  IMAD.WIDE R4, R0, 0x4, R4 ;  /* 0x0000000400047825 */ /* 0x002fc800078e0204 */
[----:B--2---:R-:W-:-:S04]  /*0200*/  FADD R6, R6, 9.9999997473787516356e-06 ;  /* 0x3727c5ac06067421 */ /* 0x004fc80000000000 */
[----:B------:R-:W1:Y:S02]  /*0210*/  MUFU.SQRT R7, R6 ;  /* 0x0000000600077308 */ /* 0x000e640000002000 */
[C---:B-1----:R-:W-:Y:S02]  /*0220*/  FSETP.GT.AND P0, PT, R7.reuse, 8.50705917302346158658e+37, PT ;  /* 0x7e8000000700780b */ /* 0x042fe40003f04000 */
[----:B------:R-:W-:-:S11]  /*0230*/  FSETP.GEU.AND P1, PT, R7, 1.175494350822287508e-38, PT ;  /* 0x008000000700780b */ /* 0x000fd60003f2e000 */
[----:B------:R-:W-:-:S04]  /*0240*/  @P0 FMUL R7, R7, 0.25 ;  /* 0x3e80000007070820 */ /* 0x000fc80000400000 */
[----:B------:R-:W-:-:S06]  /*0250*/  @!P1 FMUL R7, R7, 16777216 ;  /* 0x4b80000007079820 */ /* 0x000fcc0000400000 */
[----:B------:R-:W1:Y:S01]  /*0260*/  MUFU.RCP R7, R7 ;  /* 0x0000000700077308 */ /* 0x000e620000001000 */
[----:B------:R-:W-:Y:S01]  /*0270*/  FSEL R14, R14, 1, P0 ;  /* 0x3f8000000e0e7808 */ /* 0x000fe20000000000 */
[----:B---3--:R-:W-:-:S04]  /*0280*/  FADD R2, R2, -R12 ;  /* 0x8000000c02027221 */ /* 0x008fc80000000000 */
[----:B------:R-:W-:Y:S01]  /*0290*/  @!P1 FMUL R14, R14, 16777216 ;  /* 0x4b8000000e0e9820 */ /* 0x000fe20000400000 */
[----:B------:R-:W-:-:S03]  /*02a0*/  FADD R3, R3, -R12 ;  /* 0x8000000c03037221 */ /* 0x000fc60000000000 */
[----:B-1----:R-:W-:-:S04]  /*02b0*/  FMUL R14, R7, R14 ;  /* 0x0000000e070e7220 */ /* 0x002fc80000400000 */
[-C--:B------:R-:W-:Y:S01]  /*02c0*/  FMUL R2, R2, R14.reuse ;  /* 0x0000000e02027220 */ /* 0x080fe20000400000 */
[----:B------:R-:W-:-:S03]  /*02d0*/  FMUL R14, R3, R14 ;  /* 0x0000000e030e7220 */ /* 0x000fc60000400000 */
[C-C-:B----4-:R-:W-:Y:S01]  /*02e0*/  FFMA R2, R8.reuse, R2, R11.reuse ;  /* 0x0000000208027223 */ /* 0x150fe2000000000b */
[----:B------:R-:W-:-:S04]  /*02f0*/  FFMA R14, R8, R14, R11 ;  /* 0x0000000e080e7223 */ /* 0x000fc8000000000b */
[----:B------:R-:W-:Y:S02]  /*0300*/  FSETP.GEU.AND P0, PT, R2, RZ, PT ;  /* 0x000000ff0200720b */ /* 0x000fe40003f0e000 */
[----:B------:R-:W-:Y:S02]  /*0310*/  FSETP.GEU.AND P1, PT, R14, RZ, PT ;  /* 0x000000ff0e00720b */ /* 0x000fe40003f2e000 */
[----:B------:R-:W-:Y:S02]  /*0320*/  FSEL R2, R2, RZ, P0 ;  /* 0x000000ff02027208 */ /* 0x000fe40000000000 */
[----:B------:R-:W-:-:S05]  /*0330*/  FSEL R3, R14, RZ, P1 ;  /* 0x000000ff0e037208 */ /* 0x000fca0000800000 */
[----:B------:R-:W-:Y:S01]  /*0340*/  STG.E.64 desc[UR4][R4.64], R2 ;  /* 0x0000000204007986 */ /* 0x000fe2000c101b04 */
[----:B------:R-:W-:Y:S05]  /*0350*/  EXIT ;  /* 0x000000000000794d */ /* 0x000fea0003800000 */
.L_x_0:
[----:B------:R-:W-:-:S00]  /*0360*/  BRA `(.L_x_0) ;  /* 0xfffffffc00fc7947 */ /* 0x000fc0000383ffff */
[----:B------:R-:W-:-:S00]  /*0370*/  NOP ;  /* 0x0000000000007918 */ /* 0x000fc00000000000 */
        /* <DEDUP_REMOVED lines=8> */
.L_x_1:


//--------------------- .nv.global.init           --------------------------
	.section	.nv.global.init,"aw",@progbits
.nv.global.init:
	.type		_$_str,@object
	.size		_$_str,(_$_str_$_2 - _$_str)
_$_str:
        /*0000*/ 	.byte	0x5f, 0x5f, 0x43, 0x55, 0x44, 0x41, 0x5f, 0x46, 0x54, 0x5a, 0x00
	.type		_$_str_$_2,@object
	.size		_$_str_$_2,(.L_1 - _$_str_$_2)
_$_str_$_2:
        /*000b*/ 	.byte	0x5f, 0x5f, 0x43, 0x55, 0x44, 0x41, 0x5f, 0x50, 0x52, 0x45, 0x43, 0x5f, 0x53, 0x51, 0x52, 0x54
        /*001b*/ 	.byte	0x00
.L_1:


//--------------------- .nv.constant0.triton_poi_fused__native_batch_norm_legit_no_training_relu_41 --------------------------
	.section	.nv.constant0.triton_poi_fused__native_batch_norm_legit_no_training_relu_41,"a",@progbits
	.sectionflags	@""
	.align	4
.nv.constant0.triton_poi_fused__native_batch_norm_legit_no_training_relu_41:
	.zero		580
